//
// Generated by NVIDIA NVVM Compiler
//
// Compiler Build ID: CL-36424714
// Cuda compilation tools, release 13.0, V13.0.88
// Based on NVVM 20.0.0
//

.version 9.0
.target sm_100
.address_size 64

	// .globl	_Z6VecAddPdS_S_i

.visible .entry _Z6VecAddPdS_S_i(
	.param .u64 .ptr .align 1 _Z6VecAddPdS_S_i_param_0,
	.param .u64 .ptr .align 1 _Z6VecAddPdS_S_i_param_1,
	.param .u64 .ptr .align 1 _Z6VecAddPdS_S_i_param_2,
	.param .u32 _Z6VecAddPdS_S_i_param_3
)
{
	.reg .pred 	%p<2>;
	.reg .b32 	%r<6>;
	.reg .b64 	%rd<11>;
	.reg .b64 	%fd<4>;

	ld.param.u64 	%rd1, [_Z6VecAddPdS_S_i_param_0];
	ld.param.u64 	%rd2, [_Z6VecAddPdS_S_i_param_1];
	ld.param.u64 	%rd3, [_Z6VecAddPdS_S_i_param_2];
	ld.param.u32 	%r2, [_Z6VecAddPdS_S_i_param_3];
	mov.u32 	%r3, %ntid.x;
	mov.u32 	%r4, %ctaid.x;
	mov.u32 	%r5, %tid.x;
	mad.lo.s32 	%r1, %r3, %r4, %r5;
	setp.ge.s32 	%p1, %r1, %r2;
	@%p1 bra 	$L__BB0_2;
	cvta.to.global.u64 	%rd4, %rd1;
	cvta.to.global.u64 	%rd5, %rd2;
	cvta.to.global.u64 	%rd6, %rd3;
	mul.wide.s32 	%rd7, %r1, 8;
	add.s64 	%rd8, %rd4, %rd7;
	ld.global.f64 	%fd1, [%rd8];
	add.s64 	%rd9, %rd5, %rd7;
	ld.global.f64 	%fd2, [%rd9];
	add.f64 	%fd3, %fd1, %fd2;
	add.s64 	%rd10, %rd6, %rd7;
	st.global.f64 	[%rd10], %fd3;
$L__BB0_2:
	ret;

}


// ===== COMPILED SASS (sm_100) =====

	.target	sm_100

	.elftype	@"ET_EXEC"


//--------------------- .note.nv.tkinfo           --------------------------
	.section	.note.nv.tkinfo,"",@"SHT_NOTE"
	.sectionflags	@"SHF_NOTE_NV_TKINFO"
	.tkinfo
        /*0018*/ 	.word	0x00000002
        /*0030*/ 	.string	""
        /*0030*/ 	.string	"ptxas"
        /*0030*/ 	.string	"Cuda compilation tools, release 13.0, V13.0.88"
        /*0030*/ 	.string	"Build cuda_13.0.r13.0/compiler.36424714_0"
        /*0030*/ 	.string	"-arch sm_100 -m 64 "



//--------------------- .note.nv.cuinfo           --------------------------
	.section	.note.nv.cuinfo,"",@"SHT_NOTE"
	.sectionflags	@"SHF_NOTE_NV_CUINFO"
        /*0018*/ 	.short	0x0002
        /*001a*/ 	.short	0x0064
        /*001c*/ 	.short	0x0082
	.zero		2


//--------------------- .nv.info                  --------------------------
	.section	.nv.info,"",@"SHT_CUDA_INFO"
	.align	4


	//----- nvinfo : EIATTR_REGCOUNT
	.align		4
        /*0000*/ 	.byte	0x04, 0x2f
        /*0002*/ 	.short	(.L_1 - .L_0)
	.align		4
.L_0:
        /*0004*/ 	.word	index@(_Z6VecAddPdS_S_i)
        /*0008*/ 	.word	0x0000000e


	//----- nvinfo : EIATTR_FRAME_SIZE
	.align		4
.L_1:
        /*000c*/ 	.byte	0x04, 0x11
        /*000e*/ 	.short	(.L_3 - .L_2)
	.align		4
.L_2:
        /*0010*/ 	.word	index@(_Z6VecAddPdS_S_i)
        /*0014*/ 	.word	0x00000000


	//----- nvinfo : EIATTR_MIN_STACK_SIZE
	.align		4
.L_3:
        /*0018*/ 	.byte	0x04, 0x12
        /*001a*/ 	.short	(.L_5 - .L_4)
	.align		4
.L_4:
        /*001c*/ 	.word	index@(_Z6VecAddPdS_S_i)
        /*0020*/ 	.word	0x00000000
.L_5:


//--------------------- .nv.compat                --------------------------
	.section	.nv.compat,"",@"SHT_CUDA_COMPAT_INFO"
	.align	4
        /*0000*/ 	.byte	0x02, 0x09, 0x00, 0x00, 0x02, 0x02, 0x01, 0x00, 0x02, 0x05, 0x05, 0x00, 0x03, 0x07, 0x01, 0x01
        /*0010*/ 	.byte	0x02, 0x03, 0x00, 0x00, 0x02, 0x06, 0x01, 0x00, 0x04, 0x0b, 0x08, 0x00, 0x01, 0x00, 0x00, 0x00
        /*0020*/ 	.byte	0x00, 0x00, 0x00, 0x00


//--------------------- .nv.info._Z6VecAddPdS_S_i --------------------------
	.section	.nv.info._Z6VecAddPdS_S_i,"",@"SHT_CUDA_INFO"
	.sectionflags	@""
	.align	4


	//----- nvinfo : EIATTR_CUDA_API_VERSION
	.align		4
        /*0000*/ 	.byte	0x04, 0x37
        /*0002*/ 	.short	(.L_7 - .L_6)
.L_6:
        /*0004*/ 	.word	0x00000082


	//----- nvinfo : EIATTR_KPARAM_INFO
	.align		4
.L_7:
        /*0008*/ 	.byte	0x04, 0x17
        /*000a*/ 	.short	(.L_9 - .L_8)
.L_8:
        /*000c*/ 	.word	0x00000000
        /*0010*/ 	.short	0x0003
        /*0012*/ 	.short	0x0018
        /*0014*/ 	.byte	0x00, 0xf0, 0x11, 0x00


	//----- nvinfo : EIATTR_KPARAM_INFO
	.align		4
.L_9:
        /*0018*/ 	.byte	0x04, 0x17
        /*001a*/ 	.short	(.L_11 - .L_10)
.L_10:
        /*001c*/ 	.word	0x00000000
        /*0020*/ 	.short	0x0002
        /*0022*/ 	.short	0x0010
        /*0024*/ 	.byte	0x00, 0xf5, 0x21, 0x00


	//----- nvinfo : EIATTR_KPARAM_INFO
	.align		4
.L_11:
        /*0028*/ 	.byte	0x04, 0x17
        /*002a*/ 	.short	(.L_13 - .L_12)
.L_12:
        /*002c*/ 	.word	0x00000000
        /*0030*/ 	.short	0x0001
        /*0032*/ 	.short	0x0008
        /*0034*/ 	.byte	0x00, 0xf5, 0x21, 0x00


	//----- nvinfo : EIATTR_KPARAM_INFO
	.align		4
.L_13:
        /*0038*/ 	.byte	0x04, 0x17
        /*003a*/ 	.short	(.L_15 - .L_14)
.L_14:
        /*003c*/ 	.word	0x00000000
        /*0040*/ 	.short	0x0000
        /*0042*/ 	.short	0x0000
        /*0044*/ 	.byte	0x00, 0xf5, 0x21, 0x00


	//----- nvinfo : EIATTR_SPARSE_MMA_MASK
	.align		4
.L_15:
        /*0048*/ 	.byte	0x03, 0x50
        /*004a*/ 	.short	0x0000


	//----- nvinfo : EIATTR_MAXREG_COUNT
	.align		4
        /*004c*/ 	.byte	0x03, 0x1b
        /*004e*/ 	.short	0x00ff


	//----- nvinfo : EIATTR_MERCURY_ISA_VERSION
	.align		4
        /*0050*/ 	.byte	0x03, 0x5f
        /*0052*/ 	.short	0x0101


	//----- nvinfo : EIATTR_VRC_CTA_INIT_COUNT
	.align		4
        /*0054*/ 	.byte	0x02, 0x4a
	.zero		1
	.zero		1


	//----- nvinfo : EIATTR_EXIT_INSTR_OFFSETS
	.align		4
        /*0058*/ 	.byte	0x04, 0x1c
        /*005a*/ 	.short	(.L_17 - .L_16)


	//   ....[0]....
.L_16:
        /*005c*/ 	.word	0x00000070


	//   ....[1]....
        /*0060*/ 	.word	0x00000130


	//----- nvinfo : EIATTR_CBANK_PARAM_SIZE
	.align		4
.L_17:
        /*0064*/ 	.byte	0x03, 0x19
        /*0066*/ 	.short	0x001c


	//----- nvinfo : EIATTR_PARAM_CBANK
	.align		4
        /*0068*/ 	.byte	0x04, 0x0a
        /*006a*/ 	.short	(.L_19 - .L_18)
	.align		4
.L_18:
        /*006c*/ 	.word	index@(.nv.constant0._Z6VecAddPdS_S_i)
        /*0070*/ 	.short	0x0380
        /*0072*/ 	.short	0x001c


	//----- nvinfo : EIATTR_SW_WAR
	.align		4
.L_19:
        /*0074*/ 	.byte	0x04, 0x36
        /*0076*/ 	.short	(.L_21 - .L_20)
.L_20:
        /*0078*/ 	.word	0x00000008
.L_21:


//--------------------- .nv.callgraph             --------------------------
	.section	.nv.callgraph,"",@"SHT_CUDA_CALLGRAPH"
	.align	4
	.sectionentsize	8
	.align		4
        /*0000*/ 	.word	0x00000000
	.align		4
        /*0004*/ 	.word	0xffffffff
	.align		4
        /*0008*/ 	.word	0x00000000
	.align		4
        /*000c*/ 	.word	0xfffffffe
	.align		4
        /*0010*/ 	.word	0x00000000
	.align		4
        /*0014*/ 	.word	0xfffffffd
	.align		4
        /*0018*/ 	.word	0x00000000
	.align		4
        /*001c*/ 	.word	0xfffffffc


//--------------------- .text._Z6VecAddPdS_S_i    --------------------------
	.section	.text._Z6VecAddPdS_S_i,"ax",@progbits
	.align	128
        .global         _Z6VecAddPdS_S_i
        .type           _Z6VecAddPdS_S_i,@function
        .size           _Z6VecAddPdS_S_i,(.L_x_1 - _Z6VecAddPdS_S_i)
        .other          _Z6VecAddPdS_S_i,@"STO_CUDA_ENTRY STV_DEFAULT"
_Z6VecAddPdS_S_i:
.text._Z6VecAddPdS_S_i:
[----:B------:R-:W-:Y:S01]  /*0000*/  LDC R1, c[0x0][0x37c] ;  /* 0x0000df00ff017b82 */ /* 0x000fe20000000800 */
[----:B------:R-:W0:Y:S01]  /*0010*/  S2R R11, SR_CTAID.X ;  /* 0x00000000000b7919 */ /* 0x000e220000002500 */
[----:B------:R-:W0:Y:S01]  /*0020*/  LDCU UR4, c[0x0][0x360] ;  /* 0x00006c00ff0477ac */ /* 0x000e220008000800 */
[----:B------:R-:W0:Y:S01]  /*0030*/  S2R R0, SR_TID.X ;  /* 0x0000000000007919 */ /* 0x000e220000002100 */
[----:B------:R-:W1:Y:S01]  /*0040*/  LDCU UR5, c[0x0][0x398] ;  /* 0x00007300ff0577ac */ /* 0x000e620008000800 */
[----:B0-----:R-:W-:-:S05]  /*0050*/  IMAD R11, R11, UR4, R0 ;  /* 0x000000040b0b7c24 */ /* 0x001fca000f8e0200 */
[----:B-1----:R-:W-:-:S13]  /*0060*/  ISETP.GE.AND P0, PT, R11, UR5, PT ;  /* 0x000000050b007c0c */ /* 0x002fda000bf06270 */
[----:B------:R-:W-:Y:S05]  /*0070*/  @P0 EXIT ;  /* 0x000000000000094d */ /* 0x000fea0003800000 */
[----:B------:R-:W0:Y:S01]  /*0080*/  LDC.64 R2, c[0x0][0x380] ;  /* 0x0000e000ff027b82 */ /* 0x000e220000000a00 */
[----:B------:R-:W1:Y:S07]  /*0090*/  LDCU.64 UR4, c[0x0][0x358] ;  /* 0x00006b00ff0477ac */ /* 0x000e6e0008000a00 */
[----:B------:R-:W2:Y:S08]  /*00a0*/  LDC.64 R4, c[0x0][0x388] ;  /* 0x0000e200ff047b82 */ /* 0x000eb00000000a00 */
[----:B------:R-:W3:Y:S01]  /*00b0*/  LDC.64 R8, c[0x0][0x390] ;  /* 0x0000e400ff087b82 */ /* 0x000ee20000000a00 */
[----:B0-----:R-:W-:-:S06]  /*00c0*/  IMAD.WIDE R2, R11, 0x8, R2 ;  /* 0x000000080b027825 */ /* 0x001fcc00078e0202 */
[----:B-1----:R-:W4:Y:S01]  /*00d0*/  LDG.E.64 R2, desc[UR4][R2.64] ;  /* 0x0000000402027981 */ /* 0x002f22000c1e1b00 */
[----:B--2---:R-:W-:-:S06]  /*00e0*/  IMAD.WIDE R4, R11, 0x8, R4 ;  /* 0x000000080b047825 */ /* 0x004fcc00078e0204 */
[----:B------:R-:W4:Y:S01]  /*00f0*/  LDG.E.64 R4, desc[UR4][R4.64] ;  /* 0x0000000404047981 */ /* 0x000f22000c1e1b00 */
[----:B---3--:R-:W-:Y:S01]  /*0100*/  IMAD.WIDE R8, R11, 0x8, R8 ;  /* 0x000000080b087825 */ /* 0x008fe200078e0208 */
[----:B----4-:R-:W-:-:S07]  /*0110*/  DADD R6, R2, R4 ;  /* 0x0000000002067229 */ /* 0x010fce0000000004 */
[----:B------:R-:W-:Y:S01]  /*0120*/  STG.E.64 desc[UR4][R8.64], R6 ;  /* 0x0000000608007986 */ /* 0x000fe2000c101b04 */
[----:B------:R-:W-:Y:S05]  /*0130*/  EXIT ;  /* 0x000000000000794d */ /* 0x000fea0003800000 */
.L_x_0:
[----:B------:R-:W-:-:S00]  /*0140*/  BRA `(.L_x_0) ;  /* 0xfffffffc00fc7947 */ /* 0x000fc0000383ffff */
[----:B------:R-:W-:-:S00]  /*0150*/  NOP ;  /* 0x0000000000007918 */ /* 0x000fc00000000000 */
        /* <DEDUP_REMOVED lines=10> */
.L_x_1:


//--------------------- .nv.shared.reserved.0     --------------------------
	.section	.nv.shared.reserved.0,"aw",@nobits
	.weak		__nv_reservedSMEM_offset_0_alias
	.size		__nv_reservedSMEM_offset_0_alias, 0, 64
	.other		__nv_reservedSMEM_offset_0_alias,@"STO_CUDA_RESERVED_SHARED STV_DEFAULT"
__nv_reservedSMEM_offset_0_alias:
	.zero		0
	.zero		64


//--------------------- .nv.constant0._Z6VecAddPdS_S_i --------------------------
	.section	.nv.constant0._Z6VecAddPdS_S_i,"a",@progbits
	.sectionflags	@""
	.align	4
.nv.constant0._Z6VecAddPdS_S_i:
	.zero		924


//--------------------- SYMBOLS --------------------------

	.type		.nv.reservedSmem.offset0,@object
	.size		.nv.reservedSmem.offset0,0x4
